//
// Generated by NVIDIA NVVM Compiler
//
// Compiler Build ID: CL-36424714
// Cuda compilation tools, release 13.0, V13.0.88
// Based on NVVM 20.0.0
//

.version 9.0
.target sm_100
.address_size 64

	// .globl	_Z14l2_norm_kernelPKfPfi
.extern .shared .align 16 .b8 sdata[];

.visible .entry _Z14l2_norm_kernelPKfPfi(
	.param .u64 .ptr .align 1 _Z14l2_norm_kernelPKfPfi_param_0,
	.param .u64 .ptr .align 1 _Z14l2_norm_kernelPKfPfi_param_1,
	.param .u32 _Z14l2_norm_kernelPKfPfi_param_2
)
{
	.reg .pred 	%p<11>;
	.reg .b32 	%r<39>;
	.reg .b32 	%f<30>;
	.reg .b64 	%rd<13>;

	ld.param.u64 	%rd3, [_Z14l2_norm_kernelPKfPfi_param_0];
	ld.param.u64 	%rd2, [_Z14l2_norm_kernelPKfPfi_param_1];
	ld.param.u32 	%r17, [_Z14l2_norm_kernelPKfPfi_param_2];
	cvta.to.global.u64 	%rd1, %rd3;
	mov.u32 	%r1, %tid.x;
	mov.u32 	%r18, %ctaid.x;
	mov.u32 	%r38, %ntid.x;
	mad.lo.s32 	%r36, %r18, %r38, %r1;
	mov.u32 	%r19, %nctaid.x;
	mul.lo.s32 	%r4, %r38, %r19;
	setp.ge.s32 	%p1, %r36, %r17;
	mov.f32 	%f29, 0f00000000;
	@%p1 bra 	$L__BB0_7;
	add.s32 	%r20, %r36, %r4;
	max.s32 	%r21, %r17, %r20;
	setp.lt.s32 	%p2, %r20, %r17;
	selp.u32 	%r22, 1, 0, %p2;
	add.s32 	%r23, %r20, %r22;
	sub.s32 	%r24, %r21, %r23;
	div.u32 	%r25, %r24, %r4;
	add.s32 	%r5, %r25, %r22;
	and.b32  	%r26, %r5, 3;
	setp.eq.s32 	%p3, %r26, 3;
	mov.f32 	%f29, 0f00000000;
	@%p3 bra 	$L__BB0_4;
	add.s32 	%r27, %r5, 1;
	and.b32  	%r28, %r27, 3;
	neg.s32 	%r34, %r28;
	mov.f32 	%f29, 0f00000000;
$L__BB0_3:
	.pragma "nounroll";
	mul.wide.s32 	%rd4, %r36, 4;
	add.s64 	%rd5, %rd1, %rd4;
	ld.global.f32 	%f12, [%rd5];
	fma.rn.f32 	%f29, %f12, %f12, %f29;
	add.s32 	%r36, %r36, %r4;
	add.s32 	%r34, %r34, 1;
	setp.ne.s32 	%p4, %r34, 0;
	@%p4 bra 	$L__BB0_3;
$L__BB0_4:
	setp.lt.u32 	%p5, %r5, 3;
	@%p5 bra 	$L__BB0_7;
	mul.wide.s32 	%rd8, %r4, 4;
	shl.b32 	%r29, %r4, 2;
$L__BB0_6:
	mul.wide.s32 	%rd6, %r36, 4;
	add.s64 	%rd7, %rd1, %rd6;
	ld.global.f32 	%f13, [%rd7];
	fma.rn.f32 	%f14, %f13, %f13, %f29;
	add.s64 	%rd9, %rd7, %rd8;
	ld.global.f32 	%f15, [%rd9];
	fma.rn.f32 	%f16, %f15, %f15, %f14;
	add.s64 	%rd10, %rd9, %rd8;
	ld.global.f32 	%f17, [%rd10];
	fma.rn.f32 	%f18, %f17, %f17, %f16;
	add.s64 	%rd11, %rd10, %rd8;
	ld.global.f32 	%f19, [%rd11];
	fma.rn.f32 	%f29, %f19, %f19, %f18;
	add.s32 	%r36, %r29, %r36;
	setp.lt.s32 	%p6, %r36, %r17;
	@%p6 bra 	$L__BB0_6;
$L__BB0_7:
	shl.b32 	%r30, %r1, 2;
	mov.u32 	%r31, sdata;
	add.s32 	%r14, %r31, %r30;
	st.shared.f32 	[%r14], %f29;
	bar.sync 	0;
	setp.lt.u32 	%p7, %r38, 2;
	@%p7 bra 	$L__BB0_11;
$L__BB0_8:
	shr.u32 	%r16, %r38, 1;
	setp.ge.u32 	%p8, %r1, %r16;
	@%p8 bra 	$L__BB0_10;
	shl.b32 	%r32, %r16, 2;
	add.s32 	%r33, %r14, %r32;
	ld.shared.f32 	%f20, [%r33];
	ld.shared.f32 	%f21, [%r14];
	add.f32 	%f22, %f20, %f21;
	st.shared.f32 	[%r14], %f22;
$L__BB0_10:
	bar.sync 	0;
	setp.gt.u32 	%p9, %r38, 3;
	mov.u32 	%r38, %r16;
	@%p9 bra 	$L__BB0_8;
$L__BB0_11:
	setp.ne.s32 	%p10, %r1, 0;
	@%p10 bra 	$L__BB0_13;
	ld.shared.f32 	%f23, [sdata];
	cvta.to.global.u64 	%rd12, %rd2;
	atom.global.add.f32 	%f24, [%rd12], %f23;
$L__BB0_13:
	ret;

}


// ===== COMPILED SASS (sm_100) =====

	.target	sm_100

	.elftype	@"ET_EXEC"


//--------------------- .note.nv.tkinfo           --------------------------
	.section	.note.nv.tkinfo,"",@"SHT_NOTE"
	.sectionflags	@"SHF_NOTE_NV_TKINFO"
	.tkinfo
        /*0018*/ 	.word	0x00000002
        /*0030*/ 	.string	""
        /*0030*/ 	.string	"ptxas"
        /*0030*/ 	.string	"Cuda compilation tools, release 13.0, V13.0.88"
        /*0030*/ 	.string	"Build cuda_13.0.r13.0/compiler.36424714_0"
        /*0030*/ 	.string	"-arch sm_100 -m 64 "



//--------------------- .note.nv.cuinfo           --------------------------
	.section	.note.nv.cuinfo,"",@"SHT_NOTE"
	.sectionflags	@"SHF_NOTE_NV_CUINFO"
        /*0018*/ 	.short	0x0002
        /*001a*/ 	.short	0x0064
        /*001c*/ 	.short	0x0082
	.zero		2


//--------------------- .nv.info                  --------------------------
	.section	.nv.info,"",@"SHT_CUDA_INFO"
	.align	4


	//----- nvinfo : EIATTR_REGCOUNT
	.align		4
        /*0000*/ 	.byte	0x04, 0x2f
        /*0002*/ 	.short	(.L_1 - .L_0)
	.align		4
.L_0:
        /*0004*/ 	.word	index@(_Z14l2_norm_kernelPKfPfi)
        /*0008*/ 	.word	0x00000010


	//----- nvinfo : EIATTR_FRAME_SIZE
	.align		4
.L_1:
        /*000c*/ 	.byte	0x04, 0x11
        /*000e*/ 	.short	(.L_3 - .L_2)
	.align		4
.L_2:
        /*0010*/ 	.word	index@(_Z14l2_norm_kernelPKfPfi)
        /*0014*/ 	.word	0x00000000


	//----- nvinfo : EIATTR_MIN_STACK_SIZE
	.align		4
.L_3:
        /*0018*/ 	.byte	0x04, 0x12
        /*001a*/ 	.short	(.L_5 - .L_4)
	.align		4
.L_4:
        /*001c*/ 	.word	index@(_Z14l2_norm_kernelPKfPfi)
        /*0020*/ 	.word	0x00000000
.L_5:


//--------------------- .nv.compat                --------------------------
	.section	.nv.compat,"",@"SHT_CUDA_COMPAT_INFO"
	.align	4
        /*0000*/ 	.byte	0x02, 0x09, 0x00, 0x00, 0x02, 0x02, 0x01, 0x00, 0x02, 0x05, 0x05, 0x00, 0x03, 0x07, 0x01, 0x01
        /*0010*/ 	.byte	0x02, 0x03, 0x00, 0x00, 0x02, 0x06, 0x01, 0x00, 0x04, 0x0b, 0x08, 0x00, 0x09, 0x00, 0x00, 0x00
        /*0020*/ 	.byte	0x00, 0x00, 0x00, 0x00


//--------------------- .nv.info._Z14l2_norm_kernelPKfPfi --------------------------
	.section	.nv.info._Z14l2_norm_kernelPKfPfi,"",@"SHT_CUDA_INFO"
	.sectionflags	@""
	.align	4


	//----- nvinfo : EIATTR_CUDA_API_VERSION
	.align		4
        /*0000*/ 	.byte	0x04, 0x37
        /*0002*/ 	.short	(.L_7 - .L_6)
.L_6:
        /*0004*/ 	.word	0x00000082


	//----- nvinfo : EIATTR_KPARAM_INFO
	.align		4
.L_7:
        /*0008*/ 	.byte	0x04, 0x17
        /*000a*/ 	.short	(.L_9 - .L_8)
.L_8:
        /*000c*/ 	.word	0x00000000
        /*0010*/ 	.short	0x0002
        /*0012*/ 	.short	0x0010
        /*0014*/ 	.byte	0x00, 0xf0, 0x11, 0x00


	//----- nvinfo : EIATTR_KPARAM_INFO
	.align		4
.L_9:
        /*0018*/ 	.byte	0x04, 0x17
        /*001a*/ 	.short	(.L_11 - .L_10)
.L_10:
        /*001c*/ 	.word	0x00000000
        /*0020*/ 	.short	0x0001
        /*0022*/ 	.short	0x0008
        /*0024*/ 	.byte	0x00, 0xf5, 0x21, 0x00


	//----- nvinfo : EIATTR_KPARAM_INFO
	.align		4
.L_11:
        /*0028*/ 	.byte	0x04, 0x17
        /*002a*/ 	.short	(.L_13 - .L_12)
.L_12:
        /*002c*/ 	.word	0x00000000
        /*0030*/ 	.short	0x0000
        /*0032*/ 	.short	0x0000
        /*0034*/ 	.byte	0x00, 0xf5, 0x21, 0x00


	//----- nvinfo : EIATTR_SPARSE_MMA_MASK
	.align		4
.L_13:
        /*0038*/ 	.byte	0x03, 0x50
        /*003a*/ 	.short	0x0000


	//----- nvinfo : EIATTR_MAXREG_COUNT
	.align		4
        /*003c*/ 	.byte	0x03, 0x1b
        /*003e*/ 	.short	0x00ff


	//----- nvinfo : EIATTR_NUM_BARRIERS
	.align		4
        /*0040*/ 	.byte	0x02, 0x4c
        /*0042*/ 	.byte	0x01
	.zero		1


	//----- nvinfo : EIATTR_MERCURY_ISA_VERSION
	.align		4
        /*0044*/ 	.byte	0x03, 0x5f
        /*0046*/ 	.short	0x0101


	//----- nvinfo : EIATTR_VRC_CTA_INIT_COUNT
	.align		4
        /*0048*/ 	.byte	0x02, 0x4a
	.zero		1
	.zero		1


	//----- nvinfo : EIATTR_EXIT_INSTR_OFFSETS
	.align		4
        /*004c*/ 	.byte	0x04, 0x1c
        /*004e*/ 	.short	(.L_15 - .L_14)


	//   ....[0]....
.L_14:
        /*0050*/ 	.word	0x000005e0


	//   ....[1]....
        /*0054*/ 	.word	0x00000650


	//----- nvinfo : EIATTR_CRS_STACK_SIZE
	.align		4
.L_15:
        /*0058*/ 	.byte	0x04, 0x1e
        /*005a*/ 	.short	(.L_17 - .L_16)
.L_16:
        /*005c*/ 	.word	0x00000000


	//----- nvinfo : EIATTR_CBANK_PARAM_SIZE
	.align		4
.L_17:
        /*0060*/ 	.byte	0x03, 0x19
        /*0062*/ 	.short	0x0014


	//----- nvinfo : EIATTR_PARAM_CBANK
	.align		4
        /*0064*/ 	.byte	0x04, 0x0a
        /*0066*/ 	.short	(.L_19 - .L_18)
	.align		4
.L_18:
        /*0068*/ 	.word	index@(.nv.constant0._Z14l2_norm_kernelPKfPfi)
        /*006c*/ 	.short	0x0380
        /*006e*/ 	.short	0x0014


	//----- nvinfo : EIATTR_SW_WAR
	.align		4
.L_19:
        /*0070*/ 	.byte	0x04, 0x36
        /*0072*/ 	.short	(.L_21 - .L_20)
.L_20:
        /*0074*/ 	.word	0x00000008
.L_21:


//--------------------- .nv.callgraph             --------------------------
	.section	.nv.callgraph,"",@"SHT_CUDA_CALLGRAPH"
	.align	4
	.sectionentsize	8
	.align		4
        /*0000*/ 	.word	0x00000000
	.align		4
        /*0004*/ 	.word	0xffffffff
	.align		4
        /*0008*/ 	.word	0x00000000
	.align		4
        /*000c*/ 	.word	0xfffffffe
	.align		4
        /*0010*/ 	.word	0x00000000
	.align		4
        /*0014*/ 	.word	0xfffffffd
	.align		4
        /*0018*/ 	.word	0x00000000
	.align		4
        /*001c*/ 	.word	0xfffffffc


//--------------------- .text._Z14l2_norm_kernelPKfPfi --------------------------
	.section	.text._Z14l2_norm_kernelPKfPfi,"ax",@progbits
	.align	128
        .global         _Z14l2_norm_kernelPKfPfi
        .type           _Z14l2_norm_kernelPKfPfi,@function
        .size           _Z14l2_norm_kernelPKfPfi,(.L_x_9 - _Z14l2_norm_kernelPKfPfi)
        .other          _Z14l2_norm_kernelPKfPfi,@"STO_CUDA_ENTRY STV_DEFAULT"
_Z14l2_norm_kernelPKfPfi:
.text._Z14l2_norm_kernelPKfPfi:
[----:B------:R-:W-:Y:S01]  /*0000*/  LDC R1, c[0x0][0x37c] ;  /* 0x0000df00ff017b82 */ /* 0x000fe20000000800 */
[----:B------:R-:W0:Y:S07]  /*0010*/  S2R R0, SR_TID.X ;  /* 0x0000000000007919 */ /* 0x000e2e0000002100 */
[----:B------:R-:W0:Y:S01]  /*0020*/  S2UR UR4, SR_CTAID.X ;  /* 0x00000000000479c3 */ /* 0x000e220000002500 */
[----:B------:R-:W1:Y:S01]  /*0030*/  LDCU UR8, c[0x0][0x390] ;  /* 0x00007200ff0877ac */ /* 0x000e620008000800 */
[----:B------:R-:W-:Y:S01]  /*0040*/  BSSY.RECONVERGENT B0, `(.L_x_0) ;  /* 0x0000045000007945 */ /* 0x000fe20003800200 */
[----:B------:R-:W-:Y:S01]  /*0050*/  IMAD.MOV.U32 R4, RZ, RZ, RZ ;  /* 0x000000ffff047224 */ /* 0x000fe200078e00ff */
[----:B------:R-:W2:Y:S04]  /*0060*/  LDCU.64 UR6, c[0x0][0x358] ;  /* 0x00006b00ff0677ac */ /* 0x000ea80008000a00 */
[----:B------:R-:W0:Y:S01]  /*0070*/  LDC R3, c[0x0][0x360] ;  /* 0x0000d800ff037b82 */ /* 0x000e220000000800 */
[----:B------:R-:W3:Y:S01]  /*0080*/  LDCU UR5, c[0x0][0x370] ;  /* 0x00006e00ff0577ac */ /* 0x000ee20008000800 */
[----:B0-----:R-:W-:-:S02]  /*0090*/  IMAD R5, R3, UR4, R0 ;  /* 0x0000000403057c24 */ /* 0x001fc4000f8e0200 */
[----:B---3--:R-:W-:-:S03]  /*00a0*/  IMAD R2, R3, UR5, RZ ;  /* 0x0000000503027c24 */ /* 0x008fc6000f8e02ff */
[----:B-1----:R-:W-:-:S13]  /*00b0*/  ISETP.GE.AND P0, PT, R5, UR8, PT ;  /* 0x0000000805007c0c */ /* 0x002fda000bf06270 */
[----:B--2---:R-:W-:Y:S05]  /*00c0*/  @P0 BRA `(.L_x_1) ;  /* 0x0000000000f00947 */ /* 0x004fea0003800000 */
[----:B------:R-:W0:Y:S01]  /*00d0*/  I2F.U32.RP R10, R2 ;  /* 0x00000002000a7306 */ /* 0x000e220000209000 */
[C---:B------:R-:W-:Y:S01]  /*00e0*/  IMAD.IADD R4, R2.reuse, 0x1, R5 ;  /* 0x0000000102047824 */ /* 0x040fe200078e0205 */
[----:B------:R-:W-:Y:S01]  /*00f0*/  IADD3 R11, PT, PT, RZ, -R2, RZ ;  /* 0x80000002ff0b7210 */ /* 0x000fe20007ffe0ff */
[----:B------:R-:W-:Y:S01]  /*0100*/  BSSY.RECONVERGENT B1, `(.L_x_2) ;  /* 0x0000027000017945 */ /* 0x000fe20003800200 */
[----:B------:R-:W-:Y:S02]  /*0110*/  ISETP.NE.U32.AND P2, PT, R2, RZ, PT ;  /* 0x000000ff0200720c */ /* 0x000fe40003f45070 */
[C---:B------:R-:W-:Y:S02]  /*0120*/  ISETP.GE.AND P0, PT, R4.reuse, UR8, PT ;  /* 0x0000000804007c0c */ /* 0x040fe4000bf06270 */
[----:B------:R-:W-:Y:S02]  /*0130*/  VIMNMX R9, PT, PT, R4, UR8, !PT ;  /* 0x0000000804097c48 */ /* 0x000fe4000ffe0100 */
[----:B------:R-:W-:-:S04]  /*0140*/  SEL R8, RZ, 0x1, P0 ;  /* 0x00000001ff087807 */ /* 0x000fc80000000000 */
[----:B------:R-:W-:Y:S01]  /*0150*/  IADD3 R9, PT, PT, R9, -R4, -R8 ;  /* 0x8000000409097210 */ /* 0x000fe20007ffe808 */
[----:B0-----:R-:W0:Y:S02]  /*0160*/  MUFU.RCP R10, R10 ;  /* 0x0000000a000a7308 */ /* 0x001e240000001000 */
[----:B0-----:R-:W-:-:S06]  /*0170*/  VIADD R6, R10, 0xffffffe ;  /* 0x0ffffffe0a067836 */ /* 0x001fcc0000000000 */
[----:B------:R0:W1:Y:S02]  /*0180*/  F2I.FTZ.U32.TRUNC.NTZ R7, R6 ;  /* 0x0000000600077305 */ /* 0x000064000021f000 */
[----:B0-----:R-:W-:Y:S02]  /*0190*/  HFMA2 R6, -RZ, RZ, 0, 0 ;  /* 0x00000000ff067431 */ /* 0x001fe400000001ff */
[----:B-1----:R-:W-:-:S04]  /*01a0*/  IMAD R11, R11, R7, RZ ;  /* 0x000000070b0b7224 */ /* 0x002fc800078e02ff */
[----:B------:R-:W-:-:S06]  /*01b0*/  IMAD.HI.U32 R10, R7, R11, R6 ;  /* 0x0000000b070a7227 */ /* 0x000fcc00078e0006 */
[----:B------:R-:W-:-:S04]  /*01c0*/  IMAD.HI.U32 R7, R10, R9, RZ ;  /* 0x000000090a077227 */ /* 0x000fc800078e00ff */
[----:B------:R-:W-:-:S04]  /*01d0*/  IMAD.MOV R4, RZ, RZ, -R7 ;  /* 0x000000ffff047224 */ /* 0x000fc800078e0a07 */
[----:B------:R-:W-:-:S05]  /*01e0*/  IMAD R9, R2, R4, R9 ;  /* 0x0000000402097224 */ /* 0x000fca00078e0209 */
[----:B------:R-:W-:-:S13]  /*01f0*/  ISETP.GE.U32.AND P0, PT, R9, R2, PT ;  /* 0x000000020900720c */ /* 0x000fda0003f06070 */
[----:B------:R-:W-:Y:S01]  /*0200*/  @P0 IADD3 R9, PT, PT, -R2, R9, RZ ;  /* 0x0000000902090210 */ /* 0x000fe20007ffe1ff */
[----:B------:R-:W-:-:S03]  /*0210*/  @P0 VIADD R7, R7, 0x1 ;  /* 0x0000000107070836 */ /* 0x000fc60000000000 */
[----:B------:R-:W-:-:S13]  /*0220*/  ISETP.GE.U32.AND P1, PT, R9, R2, PT ;  /* 0x000000020900720c */ /* 0x000fda0003f26070 */
[----:B------:R-:W-:Y:S02]  /*0230*/  @P1 IADD3 R7, PT, PT, R7, 0x1, RZ ;  /* 0x0000000107071810 */ /* 0x000fe40007ffe0ff */
[----:B------:R-:W-:-:S05]  /*0240*/  @!P2 LOP3.LUT R7, RZ, R2, RZ, 0x33, !PT ;  /* 0x00000002ff07a212 */ /* 0x000fca00078e33ff */
[----:B------:R-:W-:-:S05]  /*0250*/  IMAD.IADD R7, R8, 0x1, R7 ;  /* 0x0000000108077824 */ /* 0x000fca00078e0207 */
[C---:B------:R-:W-:Y:S02]  /*0260*/  LOP3.LUT R4, R7.reuse, 0x3, RZ, 0xc0, !PT ;  /* 0x0000000307047812 */ /* 0x040fe400078ec0ff */
[----:B------:R-:W-:Y:S02]  /*0270*/  ISETP.GE.U32.AND P1, PT, R7, 0x3, PT ;  /* 0x000000030700780c */ /* 0x000fe40003f26070 */
[----:B------:R-:W-:Y:S02]  /*0280*/  ISETP.NE.AND P0, PT, R4, 0x3, PT ;  /* 0x000000030400780c */ /* 0x000fe40003f05270 */
[----:B------:R-:W-:-:S11]  /*0290*/  MOV R4, RZ ;  /* 0x000000ff00047202 */ /* 0x000fd60000000f00 */
[----:B------:R-:W-:Y:S05]  /*02a0*/  @!P0 BRA `(.L_x_3) ;  /* 0x0000000000308947 */ /* 0x000fea0003800000 */
[----:B------:R-:W0:Y:S01]  /*02b0*/  LDC.64 R8, c[0x0][0x380] ;  /* 0x0000e000ff087b82 */ /* 0x000e220000000a00 */
[----:B------:R-:W-:-:S05]  /*02c0*/  VIADD R4, R7, 0x1 ;  /* 0x0000000107047836 */ /* 0x000fca0000000000 */
[----:B------:R-:W-:Y:S02]  /*02d0*/  LOP3.LUT R6, R4, 0x3, RZ, 0xc0, !PT ;  /* 0x0000000304067812 */ /* 0x000fe400078ec0ff */
[----:B------:R-:W-:-:S03]  /*02e0*/  MOV R4, RZ ;  /* 0x000000ff00047202 */ /* 0x000fc60000000f00 */
[----:B------:R-:W-:-:S07]  /*02f0*/  IMAD.MOV R10, RZ, RZ, -R6 ;  /* 0x000000ffff0a7224 */ /* 0x000fce00078e0a06 */
.L_x_4:
[----:B0-----:R-:W-:-:S06]  /*0300*/  IMAD.WIDE R6, R5, 0x4, R8 ;  /* 0x0000000405067825 */ /* 0x001fcc00078e0208 */
[----:B------:R-:W2:Y:S01]  /*0310*/  LDG.E R7, desc[UR6][R6.64] ;  /* 0x0000000606077981 */ /* 0x000ea2000c1e1900 */
[----:B------:R-:W-:Y:S01]  /*0320*/  IADD3 R10, PT, PT, R10, 0x1, RZ ;  /* 0x000000010a0a7810 */ /* 0x000fe20007ffe0ff */
[----:B------:R-:W-:-:S03]  /*0330*/  IMAD.IADD R5, R2, 0x1, R5 ;  /* 0x0000000102057824 */ /* 0x000fc600078e0205 */
[----:B------:R-:W-:Y:S01]  /*0340*/  ISETP.NE.AND P0, PT, R10, RZ, PT ;  /* 0x000000ff0a00720c */ /* 0x000fe20003f05270 */
[----:B--2---:R-:W-:-:S12]  /*0350*/  FFMA R4, R7, R7, R4 ;  /* 0x0000000707047223 */ /* 0x004fd80000000004 */
[----:B------:R-:W-:Y:S05]  /*0360*/  @P0 BRA `(.L_x_4) ;  /* 0xfffffffc00e40947 */ /* 0x000fea000383ffff */
.L_x_3:
[----:B------:R-:W-:Y:S05]  /*0370*/  BSYNC.RECONVERGENT B1 ;  /* 0x0000000000017941 */ /* 0x000fea0003800200 */
.L_x_2:
[----:B------:R-:W-:Y:S05]  /*0380*/  @!P1 BRA `(.L_x_1) ;  /* 0x0000000000409947 */ /* 0x000fea0003800000 */
.L_x_5:
[----:B------:R-:W0:Y:S02]  /*0390*/  LDC.64 R6, c[0x0][0x380] ;  /* 0x0000e000ff067b82 */ /* 0x000e240000000a00 */
[----:B0-----:R-:W-:-:S04]  /*03a0*/  IMAD.WIDE R12, R5, 0x4, R6 ;  /* 0x00000004050c7825 */ /* 0x001fc800078e0206 */
[C---:B------:R-:W-:Y:S02]  /*03b0*/  IMAD.WIDE R6, R2.reuse, 0x4, R12 ;  /* 0x0000000402067825 */ /* 0x040fe400078e020c */
[----:B------:R-:W2:Y:S02]  /*03c0*/  LDG.E R13, desc[UR6][R12.64] ;  /* 0x000000060c0d7981 */ /* 0x000ea4000c1e1900 */
[C---:B------:R-:W-:Y:S02]  /*03d0*/  IMAD.WIDE R8, R2.reuse, 0x4, R6 ;  /* 0x0000000402087825 */ /* 0x040fe400078e0206 */
[----:B------:R-:W3:Y:S02]  /*03e0*/  LDG.E R7, desc[UR6][R6.64] ;  /* 0x0000000606077981 */ /* 0x000ee4000c1e1900 */
[C---:B------:R-:W-:Y:S02]  /*03f0*/  IMAD.WIDE R10, R2.reuse, 0x4, R8 ;  /* 0x00000004020a7825 */ /* 0x040fe400078e0208 */
[----:B------:R-:W4:Y:S04]  /*0400*/  LDG.E R9, desc[UR6][R8.64] ;  /* 0x0000000608097981 */ /* 0x000f28000c1e1900 */
[----:B------:R-:W5:Y:S01]  /*0410*/  LDG.E R11, desc[UR6][R10.64] ;  /* 0x000000060a0b7981 */ /* 0x000f62000c1e1900 */
[----:B------:R-:W-:-:S04]  /*0420*/  LEA R5, R2, R5, 0x2 ;  /* 0x0000000502057211 */ /* 0x000fc800078e10ff */
[----:B------:R-:W-:Y:S01]  /*0430*/  ISETP.GE.AND P0, PT, R5, UR8, PT ;  /* 0x0000000805007c0c */ /* 0x000fe2000bf06270 */
[----:B--2---:R-:W-:-:S04]  /*0440*/  FFMA R4, R13, R13, R4 ;  /* 0x0000000d0d047223 */ /* 0x004fc80000000004 */
[----:B---3--:R-:W-:-:S04]  /*0450*/  FFMA R4, R7, R7, R4 ;  /* 0x0000000707047223 */ /* 0x008fc80000000004 */
[----:B----4-:R-:W-:-:S04]  /*0460*/  FFMA R4, R9, R9, R4 ;  /* 0x0000000909047223 */ /* 0x010fc80000000004 */
[----:B-----5:R-:W-:Y:S01]  /*0470*/  FFMA R4, R11, R11, R4 ;  /* 0x0000000b0b047223 */ /* 0x020fe20000000004 */
[----:B------:R-:W-:Y:S06]  /*0480*/  @!P0 BRA `(.L_x_5) ;  /* 0xfffffffc00c08947 */ /* 0x000fec000383ffff */
.L_x_1:
[----:B------:R-:W-:Y:S05]  /*0490*/  BSYNC.RECONVERGENT B0 ;  /* 0x0000000000007941 */ /* 0x000fea0003800200 */
.L_x_0:
[----:B------:R-:W0:Y:S01]  /*04a0*/  S2UR UR5, SR_CgaCtaId ;  /* 0x00000000000579c3 */ /* 0x000e220000008800 */
[----:B------:R-:W-:Y:S01]  /*04b0*/  UMOV UR4, 0x400 ;  /* 0x0000040000047882 */ /* 0x000fe20000000000 */
[----:B------:R-:W-:Y:S02]  /*04c0*/  ISETP.GE.U32.AND P1, PT, R3, 0x2, PT ;  /* 0x000000020300780c */ /* 0x000fe40003f26070 */
[----:B------:R-:W-:Y:S01]  /*04d0*/  ISETP.NE.AND P0, PT, R0, RZ, PT ;  /* 0x000000ff0000720c */ /* 0x000fe20003f05270 */
[----:B0-----:R-:W-:-:S06]  /*04e0*/  ULEA UR4, UR5, UR4, 0x18 ;  /* 0x0000000405047291 */ /* 0x001fcc000f8ec0ff */
[----:B------:R-:W-:-:S05]  /*04f0*/  LEA R5, R0, UR4, 0x2 ;  /* 0x0000000400057c11 */ /* 0x000fca000f8e10ff */
[----:B------:R0:W-:Y:S01]  /*0500*/  STS [R5], R4 ;  /* 0x0000000405007388 */ /* 0x0001e20000000800 */
[----:B------:R-:W-:Y:S06]  /*0510*/  BAR.SYNC.DEFER_BLOCKING 0x0 ;  /* 0x0000000000007b1d */ /* 0x000fec0000010000 */
[----:B------:R-:W-:Y:S05]  /*0520*/  @!P1 BRA `(.L_x_6) ;  /* 0x00000000002c9947 */ /* 0x000fea0003800000 */
.L_x_7:
[----:B------:R-:W-:-:S04]  /*0530*/  SHF.R.U32.HI R6, RZ, 0x1, R3 ;  /* 0x00000001ff067819 */ /* 0x000fc80000011603 */
[----:B------:R-:W-:-:S13]  /*0540*/  ISETP.GE.U32.AND P1, PT, R0, R6, PT ;  /* 0x000000060000720c */ /* 0x000fda0003f26070 */
[----:B------:R-:W-:Y:S01]  /*0550*/  @!P1 IMAD R2, R6, 0x4, R5 ;  /* 0x0000000406029824 */ /* 0x000fe200078e0205 */
[----:B------:R-:W-:Y:S05]  /*0560*/  @!P1 LDS R7, [R5] ;  /* 0x0000000005079984 */ /* 0x000fea0000000800 */
[----:B------:R-:W0:Y:S02]  /*0570*/  @!P1 LDS R2, [R2] ;  /* 0x0000000002029984 */ /* 0x000e240000000800 */
[----:B0-----:R-:W-:-:S05]  /*0580*/  @!P1 FADD R4, R2, R7 ;  /* 0x0000000702049221 */ /* 0x001fca0000000000 */
[----:B------:R1:W-:Y:S01]  /*0590*/  @!P1 STS [R5], R4 ;  /* 0x0000000405009388 */ /* 0x0003e20000000800 */
[----:B------:R-:W-:Y:S01]  /*05a0*/  BAR.SYNC.DEFER_BLOCKING 0x0 ;  /* 0x0000000000007b1d */ /* 0x000fe20000010000 */
[----:B------:R-:W-:Y:S02]  /*05b0*/  ISETP.GT.U32.AND P1, PT, R3, 0x3, PT ;  /* 0x000000030300780c */ /* 0x000fe40003f24070 */
[----:B------:R-:W-:-:S11]  /*05c0*/  MOV R3, R6 ;  /* 0x0000000600037202 */ /* 0x000fd60000000f00 */
[----:B-1----:R-:W-:Y:S05]  /*05d0*/  @P1 BRA `(.L_x_7) ;  /* 0xfffffffc00d41947 */ /* 0x002fea000383ffff */
.L_x_6:
[----:B------:R-:W-:Y:S05]  /*05e0*/  @P0 EXIT ;  /* 0x000000000000094d */ /* 0x000fea0003800000 */
[----:B------:R-:W1:Y:S01]  /*05f0*/  S2UR UR5, SR_CgaCtaId ;  /* 0x00000000000579c3 */ /* 0x000e620000008800 */
[----:B------:R-:W-:-:S07]  /*0600*/  UMOV UR4, 0x400 ;  /* 0x0000040000047882 */ /* 0x000fce0000000000 */
[----:B------:R-:W2:Y:S01]  /*0610*/  LDC.64 R2, c[0x0][0x388] ;  /* 0x0000e200ff027b82 */ /* 0x000ea20000000a00 */
[----:B-1----:R-:W-:-:S09]  /*0620*/  ULEA UR4, UR5, UR4, 0x18 ;  /* 0x0000000405047291 */ /* 0x002fd2000f8ec0ff */
[----:B0-----:R-:W2:Y:S04]  /*0630*/  LDS R5, [UR4] ;  /* 0x00000004ff057984 */ /* 0x001ea80008000800 */
[----:B--2---:R-:W-:Y:S01]  /*0640*/  REDG.E.ADD.F32.FTZ.RN.STRONG.GPU desc[UR6][R2.64], R5 ;  /* 0x00000005020079a6 */ /* 0x004fe2000c12f306 */
[----:B------:R-:W-:Y:S05]  /*0650*/  EXIT ;  /* 0x000000000000794d */ /* 0x000fea0003800000 */
.L_x_8:
[----:B------:R-:W-:-:S00]  /*0660*/  BRA `(.L_x_8) ;  /* 0xfffffffc00fc7947 */ /* 0x000fc0000383ffff */
[----:B------:R-:W-:-:S00]  /*0670*/  NOP ;  /* 0x0000000000007918 */ /* 0x000fc00000000000 */
        /* <DEDUP_REMOVED lines=8> */
.L_x_9:


//--------------------- .nv.shared._Z14l2_norm_kernelPKfPfi --------------------------
	.section	.nv.shared._Z14l2_norm_kernelPKfPfi,"aw",@nobits
	.sectionflags	@""
	.align	16
	.zero		1024


//--------------------- .nv.shared.reserved.0     --------------------------
	.section	.nv.shared.reserved.0,"aw",@nobits
	.weak		__nv_reservedSMEM_offset_0_alias
	.size		__nv_reservedSMEM_offset_0_alias, 0, 64
	.other		__nv_reservedSMEM_offset_0_alias,@"STO_CUDA_RESERVED_SHARED STV_DEFAULT"
__nv_reservedSMEM_offset_0_alias:
	.zero		0
	.zero		64


//--------------------- .nv.constant0._Z14l2_norm_kernelPKfPfi --------------------------
	.section	.nv.constant0._Z14l2_norm_kernelPKfPfi,"a",@progbits
	.sectionflags	@""
	.align	4
.nv.constant0._Z14l2_norm_kernelPKfPfi:
	.zero		916


//--------------------- SYMBOLS --------------------------

	.type		.nv.reservedSmem.offset0,@object
	.size		.nv.reservedSmem.offset0,0x4
	.type		.nv.reservedSmem.cap,@object
	.size		.nv.reservedSmem.cap,0x4
